//
// Generated by NVIDIA NVVM Compiler
//
// Compiler Build ID: CL-36424714
// Cuda compilation tools, release 13.0, V13.0.88
// Based on NVVM 20.0.0
//

.version 9.0
.target sm_100
.address_size 64

	// .globl	_Z19ThreadPerRowCounteriiiPPhPi
.extern .shared .align 16 .b8 row_counts[];

.visible .entry _Z19ThreadPerRowCounteriiiPPhPi(
	.param .u32 _Z19ThreadPerRowCounteriiiPPhPi_param_0,
	.param .u32 _Z19ThreadPerRowCounteriiiPPhPi_param_1,
	.param .u32 _Z19ThreadPerRowCounteriiiPPhPi_param_2,
	.param .u64 .ptr .align 1 _Z19ThreadPerRowCounteriiiPPhPi_param_3,
	.param .u64 .ptr .align 1 _Z19ThreadPerRowCounteriiiPPhPi_param_4
)
{
	.reg .pred 	%p<21>;
	.reg .b32 	%r<164>;
	.reg .b64 	%rd<37>;

	ld.param.u32 	%r43, [_Z19ThreadPerRowCounteriiiPPhPi_param_0];
	ld.param.u32 	%r44, [_Z19ThreadPerRowCounteriiiPPhPi_param_1];
	ld.param.u32 	%r45, [_Z19ThreadPerRowCounteriiiPPhPi_param_2];
	ld.param.u64 	%rd17, [_Z19ThreadPerRowCounteriiiPPhPi_param_3];
	ld.param.u64 	%rd16, [_Z19ThreadPerRowCounteriiiPPhPi_param_4];
	cvta.to.global.u64 	%rd18, %rd17;
	mov.u32 	%r47, %ctaid.y;
	mov.u32 	%r48, %nctaid.x;
	mov.u32 	%r49, %ctaid.x;
	mad.lo.s32 	%r1, %r47, %r48, %r49;
	mov.u32 	%r50, %tid.y;
	mov.u32 	%r51, %ntid.x;
	mov.u32 	%r52, %tid.x;
	mad.lo.s32 	%r2, %r50, %r51, %r52;
	mul.wide.s32 	%rd19, %r1, 8;
	add.s64 	%rd20, %rd18, %rd19;
	ld.global.u64 	%rd1, [%rd20];
	setp.lt.s32 	%p1, %r44, 1;
	mov.b32 	%r147, 0;
	@%p1 bra 	$L__BB0_7;
	cvta.to.global.u64 	%rd21, %rd1;
	mul.lo.s32 	%r55, %r44, %r2;
	cvt.s64.s32 	%rd22, %r55;
	add.s64 	%rd34, %rd21, %rd22;
	cvt.u64.u32 	%rd23, %r44;
	add.s64 	%rd24, %rd34, %rd23;
	add.s64 	%rd25, %rd34, 1;
	max.u64 	%rd26, %rd24, %rd25;
	sub.s64 	%rd3, %rd26, %rd34;
	and.b64  	%rd4, %rd3, 3;
	sub.s64 	%rd27, %rd21, %rd26;
	add.s64 	%rd28, %rd27, %rd22;
	setp.gt.u64 	%p2, %rd28, -4;
	mov.b32 	%r147, 0;
	@%p2 bra 	$L__BB0_4;
	and.b64  	%rd32, %rd3, -4;
	mov.b32 	%r147, 0;
$L__BB0_3:
	ld.global.u8 	%r57, [%rd34];
	setp.lt.s32 	%p3, %r43, %r57;
	selp.u32 	%r58, 1, 0, %p3;
	add.s32 	%r59, %r147, %r58;
	ld.global.u8 	%r60, [%rd34+1];
	setp.lt.s32 	%p4, %r43, %r60;
	selp.u32 	%r61, 1, 0, %p4;
	add.s32 	%r62, %r59, %r61;
	ld.global.u8 	%r63, [%rd34+2];
	setp.lt.s32 	%p5, %r43, %r63;
	selp.u32 	%r64, 1, 0, %p5;
	add.s32 	%r65, %r62, %r64;
	ld.global.u8 	%r66, [%rd34+3];
	setp.lt.s32 	%p6, %r43, %r66;
	selp.u32 	%r67, 1, 0, %p6;
	add.s32 	%r147, %r65, %r67;
	add.s64 	%rd34, %rd34, 4;
	add.s64 	%rd32, %rd32, -4;
	setp.ne.s64 	%p7, %rd32, 0;
	@%p7 bra 	$L__BB0_3;
$L__BB0_4:
	setp.eq.s64 	%p8, %rd4, 0;
	@%p8 bra 	$L__BB0_7;
	neg.s64 	%rd35, %rd4;
$L__BB0_6:
	.pragma "nounroll";
	ld.global.u8 	%r68, [%rd34];
	setp.lt.s32 	%p9, %r43, %r68;
	selp.u32 	%r69, 1, 0, %p9;
	add.s32 	%r147, %r147, %r69;
	add.s64 	%rd34, %rd34, 1;
	add.s64 	%rd35, %rd35, 1;
	setp.ne.s64 	%p10, %rd35, 0;
	@%p10 bra 	$L__BB0_6;
$L__BB0_7:
	shl.b32 	%r70, %r2, 2;
	mov.u32 	%r71, row_counts;
	add.s32 	%r72, %r71, %r70;
	st.shared.u32 	[%r72], %r147;
	bar.sync 	0;
	setp.ne.s32 	%p11, %r2, 0;
	@%p11 bra 	$L__BB0_22;
	setp.lt.s32 	%p12, %r45, 1;
	mov.b32 	%r163, 0;
	@%p12 bra 	$L__BB0_21;
	and.b32  	%r10, %r45, 15;
	setp.lt.u32 	%p13, %r45, 16;
	mov.b32 	%r155, 0;
	mov.u32 	%r163, %r155;
	@%p13 bra 	$L__BB0_12;
	and.b32  	%r155, %r45, 2147483632;
	add.s32 	%r148, %r71, 32;
	neg.s32 	%r149, %r155;
	mov.b32 	%r163, 0;
$L__BB0_11:
	.pragma "nounroll";
	ld.shared.v4.u32 	{%r79, %r80, %r81, %r82}, [%r148+-32];
	add.s32 	%r83, %r79, %r163;
	add.s32 	%r84, %r80, %r83;
	add.s32 	%r85, %r81, %r84;
	add.s32 	%r86, %r82, %r85;
	ld.shared.v4.u32 	{%r87, %r88, %r89, %r90}, [%r148+-16];
	add.s32 	%r91, %r87, %r86;
	add.s32 	%r92, %r88, %r91;
	add.s32 	%r93, %r89, %r92;
	add.s32 	%r94, %r90, %r93;
	ld.shared.v4.u32 	{%r95, %r96, %r97, %r98}, [%r148];
	add.s32 	%r99, %r95, %r94;
	add.s32 	%r100, %r96, %r99;
	add.s32 	%r101, %r97, %r100;
	add.s32 	%r102, %r98, %r101;
	ld.shared.v4.u32 	{%r103, %r104, %r105, %r106}, [%r148+16];
	add.s32 	%r107, %r103, %r102;
	add.s32 	%r108, %r104, %r107;
	add.s32 	%r109, %r105, %r108;
	add.s32 	%r163, %r106, %r109;
	add.s32 	%r149, %r149, 16;
	add.s32 	%r148, %r148, 64;
	setp.ne.s32 	%p14, %r149, 0;
	@%p14 bra 	$L__BB0_11;
$L__BB0_12:
	setp.eq.s32 	%p15, %r10, 0;
	@%p15 bra 	$L__BB0_21;
	and.b32  	%r22, %r45, 7;
	setp.lt.u32 	%p16, %r10, 8;
	@%p16 bra 	$L__BB0_15;
	shl.b32 	%r111, %r155, 2;
	add.s32 	%r113, %r71, %r111;
	ld.shared.u32 	%r114, [%r113];
	add.s32 	%r115, %r114, %r163;
	ld.shared.u32 	%r116, [%r113+4];
	add.s32 	%r117, %r116, %r115;
	ld.shared.u32 	%r118, [%r113+8];
	add.s32 	%r119, %r118, %r117;
	ld.shared.u32 	%r120, [%r113+12];
	add.s32 	%r121, %r120, %r119;
	ld.shared.u32 	%r122, [%r113+16];
	add.s32 	%r123, %r122, %r121;
	ld.shared.u32 	%r124, [%r113+20];
	add.s32 	%r125, %r124, %r123;
	ld.shared.u32 	%r126, [%r113+24];
	add.s32 	%r127, %r126, %r125;
	ld.shared.u32 	%r128, [%r113+28];
	add.s32 	%r163, %r128, %r127;
	add.s32 	%r155, %r155, 8;
$L__BB0_15:
	setp.eq.s32 	%p17, %r22, 0;
	@%p17 bra 	$L__BB0_21;
	and.b32  	%r28, %r45, 3;
	setp.lt.u32 	%p18, %r22, 4;
	@%p18 bra 	$L__BB0_18;
	shl.b32 	%r130, %r155, 2;
	add.s32 	%r132, %r71, %r130;
	ld.shared.u32 	%r133, [%r132];
	add.s32 	%r134, %r133, %r163;
	ld.shared.u32 	%r135, [%r132+4];
	add.s32 	%r136, %r135, %r134;
	ld.shared.u32 	%r137, [%r132+8];
	add.s32 	%r138, %r137, %r136;
	ld.shared.u32 	%r139, [%r132+12];
	add.s32 	%r163, %r139, %r138;
	add.s32 	%r155, %r155, 4;
$L__BB0_18:
	setp.eq.s32 	%p19, %r28, 0;
	@%p19 bra 	$L__BB0_21;
	shl.b32 	%r140, %r155, 2;
	add.s32 	%r161, %r71, %r140;
	neg.s32 	%r160, %r28;
$L__BB0_20:
	.pragma "nounroll";
	ld.shared.u32 	%r142, [%r161];
	add.s32 	%r163, %r142, %r163;
	add.s32 	%r161, %r161, 4;
	add.s32 	%r160, %r160, 1;
	setp.ne.s32 	%p20, %r160, 0;
	@%p20 bra 	$L__BB0_20;
$L__BB0_21:
	cvta.to.global.u64 	%rd29, %rd16;
	mul.wide.s32 	%rd30, %r1, 4;
	add.s64 	%rd31, %rd29, %rd30;
	st.global.u32 	[%rd31], %r163;
$L__BB0_22:
	ret;

}


// ===== COMPILED SASS (sm_100) =====

	.target	sm_100

	.elftype	@"ET_EXEC"


//--------------------- .note.nv.tkinfo           --------------------------
	.section	.note.nv.tkinfo,"",@"SHT_NOTE"
	.sectionflags	@"SHF_NOTE_NV_TKINFO"
	.tkinfo
        /*0018*/ 	.word	0x00000002
        /*0030*/ 	.string	""
        /*0030*/ 	.string	"ptxas"
        /*0030*/ 	.string	"Cuda compilation tools, release 13.0, V13.0.88"
        /*0030*/ 	.string	"Build cuda_13.0.r13.0/compiler.36424714_0"
        /*0030*/ 	.string	"-arch sm_100 -m 64 "



//--------------------- .note.nv.cuinfo           --------------------------
	.section	.note.nv.cuinfo,"",@"SHT_NOTE"
	.sectionflags	@"SHF_NOTE_NV_CUINFO"
        /*0018*/ 	.short	0x0002
        /*001a*/ 	.short	0x0064
        /*001c*/ 	.short	0x0082
	.zero		2


//--------------------- .nv.info                  --------------------------
	.section	.nv.info,"",@"SHT_CUDA_INFO"
	.align	4


	//----- nvinfo : EIATTR_REGCOUNT
	.align		4
        /*0000*/ 	.byte	0x04, 0x2f
        /*0002*/ 	.short	(.L_1 - .L_0)
	.align		4
.L_0:
        /*0004*/ 	.word	index@(_Z19ThreadPerRowCounteriiiPPhPi)
        /*0008*/ 	.word	0x0000001b


	//----- nvinfo : EIATTR_FRAME_SIZE
	.align		4
.L_1:
        /*000c*/ 	.byte	0x04, 0x11
        /*000e*/ 	.short	(.L_3 - .L_2)
	.align		4
.L_2:
        /*0010*/ 	.word	index@(_Z19ThreadPerRowCounteriiiPPhPi)
        /*0014*/ 	.word	0x00000000


	//----- nvinfo : EIATTR_MIN_STACK_SIZE
	.align		4
.L_3:
        /*0018*/ 	.byte	0x04, 0x12
        /*001a*/ 	.short	(.L_5 - .L_4)
	.align		4
.L_4:
        /*001c*/ 	.word	index@(_Z19ThreadPerRowCounteriiiPPhPi)
        /*0020*/ 	.word	0x00000000
.L_5:


//--------------------- .nv.compat                --------------------------
	.section	.nv.compat,"",@"SHT_CUDA_COMPAT_INFO"
	.align	4
        /*0000*/ 	.byte	0x02, 0x09, 0x00, 0x00, 0x02, 0x02, 0x01, 0x00, 0x02, 0x05, 0x05, 0x00, 0x03, 0x07, 0x01, 0x01
        /*0010*/ 	.byte	0x02, 0x03, 0x00, 0x00, 0x02, 0x06, 0x01, 0x00, 0x04, 0x0b, 0x08, 0x00, 0x09, 0x00, 0x00, 0x00
        /*0020*/ 	.byte	0x00, 0x00, 0x00, 0x00


//--------------------- .nv.info._Z19ThreadPerRowCounteriiiPPhPi --------------------------
	.section	.nv.info._Z19ThreadPerRowCounteriiiPPhPi,"",@"SHT_CUDA_INFO"
	.sectionflags	@""
	.align	4


	//----- nvinfo : EIATTR_CUDA_API_VERSION
	.align		4
        /*0000*/ 	.byte	0x04, 0x37
        /*0002*/ 	.short	(.L_7 - .L_6)
.L_6:
        /*0004*/ 	.word	0x00000082


	//----- nvinfo : EIATTR_KPARAM_INFO
	.align		4
.L_7:
        /*0008*/ 	.byte	0x04, 0x17
        /*000a*/ 	.short	(.L_9 - .L_8)
.L_8:
        /*000c*/ 	.word	0x00000000
        /*0010*/ 	.short	0x0004
        /*0012*/ 	.short	0x0018
        /*0014*/ 	.byte	0x00, 0xf5, 0x21, 0x00


	//----- nvinfo : EIATTR_KPARAM_INFO
	.align		4
.L_9:
        /*0018*/ 	.byte	0x04, 0x17
        /*001a*/ 	.short	(.L_11 - .L_10)
.L_10:
        /*001c*/ 	.word	0x00000000
        /*0020*/ 	.short	0x0003
        /*0022*/ 	.short	0x0010
        /*0024*/ 	.byte	0x00, 0xf5, 0x21, 0x00


	//----- nvinfo : EIATTR_KPARAM_INFO
	.align		4
.L_11:
        /*0028*/ 	.byte	0x04, 0x17
        /*002a*/ 	.short	(.L_13 - .L_12)
.L_12:
        /*002c*/ 	.word	0x00000000
        /*0030*/ 	.short	0x0002
        /*0032*/ 	.short	0x0008
        /*0034*/ 	.byte	0x00, 0xf0, 0x11, 0x00


	//----- nvinfo : EIATTR_KPARAM_INFO
	.align		4
.L_13:
        /*0038*/ 	.byte	0x04, 0x17
        /*003a*/ 	.short	(.L_15 - .L_14)
.L_14:
        /*003c*/ 	.word	0x00000000
        /*0040*/ 	.short	0x0001
        /*0042*/ 	.short	0x0004
        /*0044*/ 	.byte	0x00, 0xf0, 0x11, 0x00


	//----- nvinfo : EIATTR_KPARAM_INFO
	.align		4
.L_15:
        /*0048*/ 	.byte	0x04, 0x17
        /*004a*/ 	.short	(.L_17 - .L_16)
.L_16:
        /*004c*/ 	.word	0x00000000
        /*0050*/ 	.short	0x0000
        /*0052*/ 	.short	0x0000
        /*0054*/ 	.byte	0x00, 0xf0, 0x11, 0x00


	//----- nvinfo : EIATTR_SPARSE_MMA_MASK
	.align		4
.L_17:
        /*0058*/ 	.byte	0x03, 0x50
        /*005a*/ 	.short	0x0000


	//----- nvinfo : EIATTR_MAXREG_COUNT
	.align		4
        /*005c*/ 	.byte	0x03, 0x1b
        /*005e*/ 	.short	0x00ff


	//----- nvinfo : EIATTR_NUM_BARRIERS
	.align		4
        /*0060*/ 	.byte	0x02, 0x4c
        /*0062*/ 	.byte	0x01
	.zero		1


	//----- nvinfo : EIATTR_MERCURY_ISA_VERSION
	.align		4
        /*0064*/ 	.byte	0x03, 0x5f
        /*0066*/ 	.short	0x0101


	//----- nvinfo : EIATTR_VRC_CTA_INIT_COUNT
	.align		4
        /*0068*/ 	.byte	0x02, 0x4a
	.zero		1
	.zero		1


	//----- nvinfo : EIATTR_EXIT_INSTR_OFFSETS
	.align		4
        /*006c*/ 	.byte	0x04, 0x1c
        /*006e*/ 	.short	(.L_19 - .L_18)


	//   ....[0]....
.L_18:
        /*0070*/ 	.word	0x00000e30


	//   ....[1]....
        /*0074*/ 	.word	0x00001230


	//----- nvinfo : EIATTR_CRS_STACK_SIZE
	.align		4
.L_19:
        /*0078*/ 	.byte	0x04, 0x1e
        /*007a*/ 	.short	(.L_21 - .L_20)
.L_20:
        /*007c*/ 	.word	0x00000000


	//----- nvinfo : EIATTR_CBANK_PARAM_SIZE
	.align		4
.L_21:
        /*0080*/ 	.byte	0x03, 0x19
        /*0082*/ 	.short	0x0020


	//----- nvinfo : EIATTR_PARAM_CBANK
	.align		4
        /*0084*/ 	.byte	0x04, 0x0a
        /*0086*/ 	.short	(.L_23 - .L_22)
	.align		4
.L_22:
        /*0088*/ 	.word	index@(.nv.constant0._Z19ThreadPerRowCounteriiiPPhPi)
        /*008c*/ 	.short	0x0380
        /*008e*/ 	.short	0x0020


	//----- nvinfo : EIATTR_SW_WAR
	.align		4
.L_23:
        /*0090*/ 	.byte	0x04, 0x36
        /*0092*/ 	.short	(.L_25 - .L_24)
.L_24:
        /*0094*/ 	.word	0x00000008
.L_25:


//--------------------- .nv.callgraph             --------------------------
	.section	.nv.callgraph,"",@"SHT_CUDA_CALLGRAPH"
	.align	4
	.sectionentsize	8
	.align		4
        /*0000*/ 	.word	0x00000000
	.align		4
        /*0004*/ 	.word	0xffffffff
	.align		4
        /*0008*/ 	.word	0x00000000
	.align		4
        /*000c*/ 	.word	0xfffffffe
	.align		4
        /*0010*/ 	.word	0x00000000
	.align		4
        /*0014*/ 	.word	0xfffffffd
	.align		4
        /*0018*/ 	.word	0x00000000
	.align		4
        /*001c*/ 	.word	0xfffffffc


//--------------------- .text._Z19ThreadPerRowCounteriiiPPhPi --------------------------
	.section	.text._Z19ThreadPerRowCounteriiiPPhPi,"ax",@progbits
	.align	128
        .global         _Z19ThreadPerRowCounteriiiPPhPi
        .type           _Z19ThreadPerRowCounteriiiPPhPi,@function
        .size           _Z19ThreadPerRowCounteriiiPPhPi,(.L_x_18 - _Z19ThreadPerRowCounteriiiPPhPi)
        .other          _Z19ThreadPerRowCounteriiiPPhPi,@"STO_CUDA_ENTRY STV_DEFAULT"
_Z19ThreadPerRowCounteriiiPPhPi:
.text._Z19ThreadPerRowCounteriiiPPhPi:
[----:B------:R-:W-:Y:S01]  /*0000*/  LDC R1, c[0x0][0x37c] ;  /* 0x0000df00ff017b82 */ /* 0x000fe20000000800 */
[----:B------:R-:W0:Y:S01]  /*0010*/  S2R R4, SR_TID.Y ;  /* 0x0000000000047919 */ /* 0x000e220000002200 */
[----:B------:R-:W1:Y:S06]  /*0020*/  LDCU UR8, c[0x0][0x384] ;  /* 0x00007080ff0877ac */ /* 0x000e6c0008000800 */
[----:B------:R-:W2:Y:S01]  /*0030*/  S2UR UR4, SR_CTAID.Y ;  /* 0x00000000000479c3 */ /* 0x000ea20000002600 */
[----:B------:R-:W0:Y:S01]  /*0040*/  S2R R5, SR_TID.X ;  /* 0x0000000000057919 */ /* 0x000e220000002100 */
[----:B------:R-:W3:Y:S01]  /*0050*/  LDCU.64 UR6, c[0x0][0x358] ;  /* 0x00006b00ff0677ac */ /* 0x000ee20008000a00 */
[----:B------:R-:W2:Y:S05]  /*0060*/  S2R R3, SR_CTAID.X ;  /* 0x0000000000037919 */ /* 0x000eaa0000002500 */
[----:B------:R-:W2:Y:S01]  /*0070*/  LDC R0, c[0x0][0x370] ;  /* 0x0000dc00ff007b82 */ /* 0x000ea20000000800 */
[----:B------:R-:W0:Y:S01]  /*0080*/  LDCU UR5, c[0x0][0x360] ;  /* 0x00006c00ff0577ac */ /* 0x000e220008000800 */
[----:B-1----:R-:W-:Y:S01]  /*0090*/  UISETP.GE.AND UP0, UPT, UR8, 0x1, UPT ;  /* 0x000000010800788c */ /* 0x002fe2000bf06270 */
[----:B0-----:R-:W-:-:S02]  /*00a0*/  IMAD R4, R4, UR5, R5 ;  /* 0x0000000504047c24 */ /* 0x001fc4000f8e0205 */
[----:B------:R-:W-:Y:S02]  /*00b0*/  IMAD.MOV.U32 R5, RZ, RZ, RZ ;  /* 0x000000ffff057224 */ /* 0x000fe400078e00ff */
[----:B--2---:R-:W-:-:S04]  /*00c0*/  IMAD R0, R0, UR4, R3 ;  /* 0x0000000400007c24 */ /* 0x004fc8000f8e0203 */
[----:B---3--:R-:W-:Y:S05]  /*00d0*/  BRA.U !UP0, `(.L_x_0) ;  /* 0x0000000d08387547 */ /* 0x008fea000b800000 */
[----:B------:R-:W0:Y:S01]  /*00e0*/  LDC.64 R2, c[0x0][0x390] ;  /* 0x0000e400ff027b82 */ /* 0x000e220000000a00 */
[----:B------:R-:W-:Y:S01]  /*00f0*/  IMAD R5, R4, UR8, RZ ;  /* 0x0000000804057c24 */ /* 0x000fe2000f8e02ff */
[----:B------:R-:W1:Y:S01]  /*0100*/  LDCU UR4, c[0x0][0x380] ;  /* 0x00007000ff0477ac */ /* 0x000e620008000800 */
[----:B0-----:R-:W-:-:S06]  /*0110*/  IMAD.WIDE R2, R0, 0x8, R2 ;  /* 0x0000000800027825 */ /* 0x001fcc00078e0202 */
[----:B------:R-:W2:Y:S01]  /*0120*/  LDG.E.64 R2, desc[UR6][R2.64] ;  /* 0x0000000602027981 */ /* 0x000ea2000c1e1b00 */
[----:B------:R-:W-:Y:S01]  /*0130*/  SHF.R.S32.HI R7, RZ, 0x1f, R5 ;  /* 0x0000001fff077819 */ /* 0x000fe20000011405 */
[----:B------:R-:W-:Y:S01]  /*0140*/  BSSY.RECONVERGENT B1, `(.L_x_1) ;  /* 0x00000b2000017945 */ /* 0x000fe20003800200 */
[----:B--2---:R-:W-:-:S04]  /*0150*/  IADD3 R13, P0, PT, R2, R5, RZ ;  /* 0x00000005020d7210 */ /* 0x004fc80007f1e0ff */
[----:B------:R-:W-:Y:S01]  /*0160*/  IADD3 R9, P1, PT, R13, UR8, RZ ;  /* 0x000000080d097c10 */ /* 0x000fe2000ff3e0ff */
[----:B------:R-:W-:Y:S01]  /*0170*/  IMAD.X R10, R3, 0x1, R7, P0 ;  /* 0x00000001030a7824 */ /* 0x000fe200000e0607 */
[----:B------:R-:W-:Y:S01]  /*0180*/  IADD3 R8, P2, PT, R13, 0x1, RZ ;  /* 0x000000010d087810 */ /* 0x000fe20007f5e0ff */
[----:B------:R-:W0:Y:S02]  /*0190*/  LDCU UR8, c[0x0][0x380] ;  /* 0x00007000ff0877ac */ /* 0x000e240008000800 */
[--C-:B------:R-:W-:Y:S01]  /*01a0*/  IMAD.X R11, RZ, RZ, R10.reuse, P1 ;  /* 0x000000ffff0b7224 */ /* 0x100fe200008e060a */
[----:B------:R-:W-:Y:S01]  /*01b0*/  ISETP.GT.U32.AND P0, PT, R9, R8, PT ;  /* 0x000000080900720c */ /* 0x000fe20003f04070 */
[----:B------:R-:W-:-:S05]  /*01c0*/  IMAD.X R6, RZ, RZ, R10, P2 ;  /* 0x000000ffff067224 */ /* 0x000fca00010e060a */
[----:B------:R-:W-:-:S04]  /*01d0*/  ISETP.GT.U32.AND.EX P0, PT, R11, R6, PT, P0 ;  /* 0x000000060b00720c */ /* 0x000fc80003f04100 */
[----:B------:R-:W-:Y:S02]  /*01e0*/  SEL R8, R9, R8, P0 ;  /* 0x0000000809087207 */ /* 0x000fe40000000000 */
[----:B------:R-:W-:Y:S02]  /*01f0*/  SEL R6, R11, R6, P0 ;  /* 0x000000060b067207 */ /* 0x000fe40000000000 */
[----:B------:R-:W-:-:S04]  /*0200*/  IADD3 R5, P0, P1, R5, R2, -R8 ;  /* 0x0000000205057210 */ /* 0x000fc8000791e808 */
[----:B------:R-:W-:Y:S01]  /*0210*/  IADD3.X R2, PT, PT, R7, R3, ~R6, P0, P1 ;  /* 0x0000000307027210 */ /* 0x000fe200007e2c06 */
[--C-:B------:R-:W-:Y:S01]  /*0220*/  IMAD.MOV.U32 R3, RZ, RZ, R10.reuse ;  /* 0x000000ffff037224 */ /* 0x100fe200078e000a */
[----:B------:R-:W-:Y:S01]  /*0230*/  ISETP.GT.U32.AND P0, PT, R5, -0x4, PT ;  /* 0xfffffffc0500780c */ /* 0x000fe20003f04070 */
[----:B------:R-:W-:Y:S01]  /*0240*/  IMAD.MOV.U32 R5, RZ, RZ, RZ ;  /* 0x000000ffff057224 */ /* 0x000fe200078e00ff */
[----:B------:R-:W-:Y:S02]  /*0250*/  IADD3 R8, P1, PT, R8, -R13, RZ ;  /* 0x8000000d08087210 */ /* 0x000fe40007f3e0ff */
[----:B------:R-:W-:Y:S01]  /*0260*/  ISETP.GT.U32.AND.EX P0, PT, R2, -0x1, PT, P0 ;  /* 0xffffffff0200780c */ /* 0x000fe20003f04100 */
[----:B------:R-:W-:Y:S02]  /*0270*/  IMAD.MOV.U32 R2, RZ, RZ, R13 ;  /* 0x000000ffff027224 */ /* 0x000fe400078e000d */
[----:B------:R-:W-:Y:S01]  /*0280*/  IMAD.X R7, R6, 0x1, ~R10, P1 ;  /* 0x0000000106077824 */ /* 0x000fe200008e0e0a */
[----:B------:R-:W-:-:S09]  /*0290*/  LOP3.LUT R6, R8, 0x3, RZ, 0xc0, !PT ;  /* 0x0000000308067812 */ /* 0x000fd200078ec0ff */
[----:B01----:R-:W-:Y:S05]  /*02a0*/  @P0 BRA `(.L_x_2) ;  /* 0x00000008006c0947 */ /* 0x003fea0003800000 */
[----:B------:R-:W-:Y:S01]  /*02b0*/  LOP3.LUT R8, R8, 0xfffffffc, RZ, 0xc0, !PT ;  /* 0xfffffffc08087812 */ /* 0x000fe200078ec0ff */
[----:B------:R-:W-:Y:S01]  /*02c0*/  BSSY.RELIABLE B0, `(.L_x_3) ;  /* 0x0000082000007945 */ /* 0x000fe20003800100 */
[----:B------:R-:W-:Y:S02]  /*02d0*/  IMAD.MOV.U32 R5, RZ, RZ, RZ ;  /* 0x000000ffff057224 */ /* 0x000fe400078e00ff */
[----:B------:R-:W-:-:S04]  /*02e0*/  ISETP.GT.U32.AND P0, PT, R8, RZ, PT ;  /* 0x000000ff0800720c */ /* 0x000fc80003f04070 */
[----:B------:R-:W-:-:S13]  /*02f0*/  ISETP.GT.AND.EX P0, PT, R7, RZ, PT, P0 ;  /* 0x000000ff0700720c */ /* 0x000fda0003f04300 */
[----:B------:R-:W-:Y:S05]  /*0300*/  @!P0 BRA `(.L_x_4) ;  /* 0x0000000400f48947 */ /* 0x000fea0003800000 */
[----:B------:R-:W-:Y:S01]  /*0310*/  ISETP.GT.U32.AND P1, PT, R8, 0xc, PT ;  /* 0x0000000c0800780c */ /* 0x000fe20003f24070 */
[----:B------:R-:W-:Y:S01]  /*0320*/  BSSY.RECONVERGENT B2, `(.L_x_5) ;  /* 0x000004c000027945 */ /* 0x000fe20003800200 */
[----:B------:R-:W-:Y:S02]  /*0330*/  PLOP3.LUT P0, PT, PT, PT, PT, 0x80, 0x8 ;  /* 0x000000000008781c */ /* 0x000fe40003f0f070 */
[----:B------:R-:W-:-:S13]  /*0340*/  ISETP.GT.AND.EX P1, PT, R7, RZ, PT, P1 ;  /* 0x000000ff0700720c */ /* 0x000fda0003f24310 */
[----:B------:R-:W-:Y:S05]  /*0350*/  @!P1 BRA `(.L_x_6) ;  /* 0x0000000400209947 */ /* 0x000fea0003800000 */
[----:B------:R-:W-:-:S13]  /*0360*/  PLOP3.LUT P0, PT, PT, PT, PT, 0x8, 0x80 ;  /* 0x000000000080781c */ /* 0x000fda0003f0e170 */
.L_x_7:
[----:B------:R-:W2:Y:S04]  /*0370*/  LDG.E.U8 R24, desc[UR6][R2.64] ;  /* 0x0000000602187981 */ /* 0x000ea8000c1e1100 */
[----:B------:R-:W3:Y:S04]  /*0380*/  LDG.E.U8 R18, desc[UR6][R2.64+0x1] ;  /* 0x0000010602127981 */ /* 0x000ee8000c1e1100 */
[----:B------:R-:W4:Y:S04]  /*0390*/  LDG.E.U8 R19, desc[UR6][R2.64+0x2] ;  /* 0x0000020602137981 */ /* 0x000f28000c1e1100 */
[----:B------:R-:W5:Y:S04]  /*03a0*/  LDG.E.U8 R20, desc[UR6][R2.64+0x3] ;  /* 0x0000030602147981 */ /* 0x000f68000c1e1100 */
        /* <DEDUP_REMOVED lines=11> */
[----:B------:R-:W5:Y:S01]  /*0460*/  LDG.E.U8 R9, desc[UR6][R2.64+0xf] ;  /* 0x00000f0602097981 */ /* 0x000f62000c1e1100 */
[----:B--2---:R-:W-:-:S02]  /*0470*/  ISETP.GT.AND P1, PT, R24, UR4, PT ;  /* 0x0000000418007c0c */ /* 0x004fc4000bf24270 */
[----:B---3--:R-:W-:Y:S01]  /*0480*/  ISETP.GT.AND P2, PT, R18, UR4, PT ;  /* 0x0000000412007c0c */ /* 0x008fe2000bf44270 */
[----:B------:R-:W-:-:S10]  /*0490*/  VIADD R18, R5, 0x1 ;  /* 0x0000000105127836 */ /* 0x000fd40000000000 */
[----:B------:R-:W-:Y:S01]  /*04a0*/  @!P1 IMAD.MOV R18, RZ, RZ, R5 ;  /* 0x000000ffff129224 */ /* 0x000fe200078e0205 */
[----:B----4-:R-:W-:-:S03]  /*04b0*/  ISETP.GT.AND P1, PT, R19, UR4, PT ;  /* 0x0000000413007c0c */ /* 0x010fc6000bf24270 */
[----:B------:R-:W-:Y:S02]  /*04c0*/  VIADD R5, R18, 0x1 ;  /* 0x0000000112057836 */ /* 0x000fe40000000000 */
[----:B------:R-:W-:Y:S01]  /*04d0*/  @!P2 IMAD.MOV R5, RZ, RZ, R18 ;  /* 0x000000ffff05a224 */ /* 0x000fe200078e0212 */
[----:B-----5:R-:W-:-:S03]  /*04e0*/  ISETP.GT.AND P2, PT, R20, UR4, PT ;  /* 0x0000000414007c0c */ /* 0x020fc6000bf44270 */
[----:B------:R-:W-:-:S04]  /*04f0*/  VIADD R18, R5, 0x1 ;  /* 0x0000000105127836 */ /* 0x000fc80000000000 */
[----:B------:R-:W-:Y:S01]  /*0500*/  @!P1 IMAD.MOV R18, RZ, RZ, R5 ;  /* 0x000000ffff129224 */ /* 0x000fe200078e0205 */
[----:B------:R-:W-:-:S03]  /*0510*/  ISETP.GT.AND P1, PT, R21, UR4, PT ;  /* 0x0000000415007c0c */ /* 0x000fc6000bf24270 */
[----:B------:R-:W-:Y:S02]  /*0520*/  VIADD R5, R18, 0x1 ;  /* 0x0000000112057836 */ /* 0x000fe40000000000 */
[----:B------:R-:W-:Y:S01]  /*0530*/  @!P2 IMAD.MOV R5, RZ, RZ, R18 ;  /* 0x000000ffff05a224 */ /* 0x000fe200078e0212 */
[----:B------:R-:W-:-:S03]  /*0540*/  ISETP.GT.AND P2, PT, R22, UR4, PT ;  /* 0x0000000416007c0c */ /* 0x000fc6000bf44270 */
        /* <DEDUP_REMOVED lines=8> */
[----:B------:R-:W-:Y:S02]  /*05d0*/  ISETP.GT.AND P1, PT, R16, UR4, PT ;  /* 0x0000000410007c0c */ /* 0x000fe4000bf24270 */
[----:B------:R-:W-:Y:S01]  /*05e0*/  ISETP.GT.AND P3, PT, R10, UR4, PT ;  /* 0x000000040a007c0c */ /* 0x000fe2000bf64270 */
        /* <DEDUP_REMOVED lines=17> */
[----:B------:R-:W-:-:S03]  /*0700*/  IADD3 R8, P1, PT, R8, -0x10, RZ ;  /* 0xfffffff008087810 */ /* 0x000fc60007f3e0ff */
[----:B------:R-:W-:Y:S01]  /*0710*/  VIADD R5, R11, 0x1 ;  /* 0x000000010b057836 */ /* 0x000fe20000000000 */
[----:B------:R-:W-:Y:S01]  /*0720*/  IADD3.X R7, PT, PT, R7, -0x1, RZ, P1, !PT ;  /* 0xffffffff07077810 */ /* 0x000fe20000ffe4ff */
[----:B------:R-:W-:Y:S01]  /*0730*/  @!P2 IMAD.MOV R5, RZ, RZ, R11 ;  /* 0x000000ffff05a224 */ /* 0x000fe200078e020b */
[----:B------:R-:W-:Y:S02]  /*0740*/  ISETP.GT.U32.AND P1, PT, R8, 0xc, PT ;  /* 0x0000000c0800780c */ /* 0x000fe40003f24070 */
[----:B------:R-:W-:Y:S01]  /*0750*/  ISETP.GT.AND P2, PT, R9, UR4, PT ;  /* 0x0000000409007c0c */ /* 0x000fe2000bf44270 */
[----:B------:R-:W-:Y:S01]  /*0760*/  VIADD R9, R5, 0x1 ;  /* 0x0000000105097836 */ /* 0x000fe20000000000 */
[----:B------:R-:W-:Y:S01]  /*0770*/  ISETP.GT.AND.EX P1, PT, R7, RZ, PT, P1 ;  /* 0x000000ff0700720c */ /* 0x000fe20003f24310 */
[----:B------:R-:W-:Y:S01]  /*0780*/  @!P3 IMAD.MOV R9, RZ, RZ, R5 ;  /* 0x000000ffff09b224 */ /* 0x000fe200078e0205 */
[----:B------:R-:W-:-:S03]  /*0790*/  IADD3 R2, P3, PT, R2, 0x10, RZ ;  /* 0x0000001002027810 */ /* 0x000fc60007f7e0ff */
[----:B------:R-:W-:Y:S02]  /*07a0*/  VIADD R5, R9, 0x1 ;  /* 0x0000000109057836 */ /* 0x000fe40000000000 */
[----:B------:R-:W-:-:S04]  /*07b0*/  IMAD.X R3, RZ, RZ, R3, P3 ;  /* 0x000000ffff037224 */ /* 0x000fc800018e0603 */
[----:B------:R-:W-:Y:S02]  /*07c0*/  @!P2 IMAD.MOV R5, RZ, RZ, R9 ;  /* 0x000000ffff05a224 */ /* 0x000fe400078e0209 */
[----:B------:R-:W-:Y:S05]  /*07d0*/  @P1 BRA `(.L_x_7) ;  /* 0xfffffff800e41947 */ /* 0x000fea000383ffff */
.L_x_6:
[----:B------:R-:W-:Y:S05]  /*07e0*/  BSYNC.RECONVERGENT B2 ;  /* 0x0000000000027941 */ /* 0x000fea0003800200 */
.L_x_5:
[----:B------:R-:W-:Y:S01]  /*07f0*/  ISETP.GT.U32.AND P1, PT, R8, 0x4, PT ;  /* 0x000000040800780c */ /* 0x000fe20003f24070 */
[----:B------:R-:W-:Y:S03]  /*0800*/  BSSY.RECONVERGENT B2, `(.L_x_8) ;  /* 0x0000029000027945 */ /* 0x000fe60003800200 */
[----:B------:R-:W-:-:S13]  /*0810*/  ISETP.GT.AND.EX P1, PT, R7, RZ, PT, P1 ;  /* 0x000000ff0700720c */ /* 0x000fda0003f24310 */
[----:B------:R-:W-:Y:S05]  /*0820*/  @!P1 BRA `(.L_x_9) ;  /* 0x0000000000989947 */ /* 0x000fea0003800000 */
[----:B------:R-:W2:Y:S01]  /*0830*/  LDG.E.U8 R16, desc[UR6][R2.64] ;  /* 0x0000000602107981 */ /* 0x000ea2000c1e1100 */
[----:B------:R-:W2:Y:S03]  /*0840*/  LDCU UR5, c[0x0][0x380] ;  /* 0x00007000ff0577ac */ /* 0x000ea60008000800 */
[----:B------:R-:W3:Y:S04]  /*0850*/  LDG.E.U8 R9, desc[UR6][R2.64+0x1] ;  /* 0x0000010602097981 */ /* 0x000ee8000c1e1100 */
[----:B------:R-:W4:Y:S04]  /*0860*/  LDG.E.U8 R10, desc[UR6][R2.64+0x2] ;  /* 0x00000206020a7981 */ /* 0x000f28000c1e1100 */
[----:B------:R-:W5:Y:S04]  /*0870*/  LDG.E.U8 R11, desc[UR6][R2.64+0x3] ;  /* 0x00000306020b7981 */ /* 0x000f68000c1e1100 */
[----:B------:R-:W5:Y:S04]  /*0880*/  LDG.E.U8 R12, desc[UR6][R2.64+0x4] ;  /* 0x00000406020c7981 */ /* 0x000f68000c1e1100 */
[----:B------:R-:W5:Y:S04]  /*0890*/  LDG.E.U8 R13, desc[UR6][R2.64+0x5] ;  /* 0x00000506020d7981 */ /* 0x000f68000c1e1100 */
[----:B------:R-:W5:Y:S04]  /*08a0*/  LDG.E.U8 R14, desc[UR6][R2.64+0x6] ;  /* 0x00000606020e7981 */ /* 0x000f68000c1e1100 */
[----:B------:R0:W5:Y:S01]  /*08b0*/  LDG.E.U8 R15, desc[UR6][R2.64+0x7] ;  /* 0x00000706020f7981 */ /* 0x000162000c1e1100 */
[----:B------:R-:W-:-:S04]  /*08c0*/  IADD3 R8, P3, PT, R8, -0x8, RZ ;  /* 0xfffffff808087810 */ /* 0x000fc80007f7e0ff */
[----:B------:R-:W-:Y:S02]  /*08d0*/  IADD3.X R7, PT, PT, R7, -0x1, RZ, P3, !PT ;  /* 0xffffffff07077810 */ /* 0x000fe40001ffe4ff */
[----:B0-----:R-:W-:-:S05]  /*08e0*/  IADD3 R2, P2, PT, R2, 0x8, RZ ;  /* 0x0000000802027810 */ /* 0x001fca0007f5e0ff */
[----:B------:R-:W-:Y:S01]  /*08f0*/  IMAD.X R3, RZ, RZ, R3, P2 ;  /* 0x000000ffff037224 */ /* 0x000fe200010e0603 */
[----:B--2---:R-:W-:Y:S02]  /*0900*/  ISETP.GT.AND P0, PT, R16, UR5, PT ;  /* 0x0000000510007c0c */ /* 0x004fe4000bf04270 */
        /* <DEDUP_REMOVED lines=21> */
[----:B------:R-:W-:-:S03]  /*0a60*/  PLOP3.LUT P0, PT, PT, PT, PT, 0x8, 0x80 ;  /* 0x000000000080781c */ /* 0x000fc60003f0e170 */
[----:B------:R-:W-:Y:S02]  /*0a70*/  VIADD R5, R9, 0x1 ;  /* 0x0000000109057836 */ /* 0x000fe40000000000 */
[----:B------:R-:W-:-:S08]  /*0a80*/  @!P1 IMAD.MOV R5, RZ, RZ, R9 ;  /* 0x000000ffff059224 */ /* 0x000fd000078e0209 */
.L_x_9:
[----:B------:R-:W-:Y:S05]  /*0a90*/  BSYNC.RECONVERGENT B2 ;  /* 0x0000000000027941 */ /* 0x000fea0003800200 */
.L_x_8:
[----:B------:R-:W-:-:S04]  /*0aa0*/  ISETP.NE.U32.AND P1, PT, R8, RZ, PT ;  /* 0x000000ff0800720c */ /* 0x000fc80003f25070 */
[----:B------:R-:W-:-:S13]  /*0ab0*/  ISETP.NE.OR.EX P0, PT, R7, RZ, P0, P1 ;  /* 0x000000ff0700720c */ /* 0x000fda0000705710 */
[----:B------:R-:W-:Y:S05]  /*0ac0*/  @!P0 BREAK.RELIABLE B0 ;  /* 0x0000000000008942 */ /* 0x000fea0003800100 */
[----:B------:R-:W-:Y:S05]  /*0ad0*/  @!P0 BRA `(.L_x_2) ;  /* 0x0000000000608947 */ /* 0x000fea0003800000 */
.L_x_4:
[----:B------:R-:W-:Y:S05]  /*0ae0*/  BSYNC.RELIABLE B0 ;  /* 0x0000000000007941 */ /* 0x000fea0003800100 */
.L_x_3:
[----:B------:R-:W2:Y:S04]  /*0af0*/  LDG.E.U8 R12, desc[UR6][R2.64] ;  /* 0x00000006020c7981 */ /* 0x000ea8000c1e1100 */
[----:B------:R-:W3:Y:S04]  /*0b00*/  LDG.E.U8 R9, desc[UR6][R2.64+0x1] ;  /* 0x0000010602097981 */ /* 0x000ee8000c1e1100 */
[----:B------:R-:W4:Y:S04]  /*0b10*/  LDG.E.U8 R10, desc[UR6][R2.64+0x2] ;  /* 0x00000206020a7981 */ /* 0x000f28000c1e1100 */
[----:B------:R0:W5:Y:S02]  /*0b20*/  LDG.E.U8 R11, desc[UR6][R2.64+0x3] ;  /* 0x00000306020b7981 */ /* 0x000164000c1e1100 */
[----:B0-----:R-:W-:-:S05]  /*0b30*/  IADD3 R2, P3, PT, R2, 0x4, RZ ;  /* 0x0000000402027810 */ /* 0x001fca0007f7e0ff */
[----:B------:R-:W-:Y:S01]  /*0b40*/  IMAD.X R3, RZ, RZ, R3, P3 ;  /* 0x000000ffff037224 */ /* 0x000fe200018e0603 */
[----:B--2---:R-:W-:Y:S02]  /*0b50*/  ISETP.GT.AND P0, PT, R12, UR8, PT ;  /* 0x000000080c007c0c */ /* 0x004fe4000bf04270 */
[----:B---3--:R-:W-:Y:S01]  /*0b60*/  ISETP.GT.AND P1, PT, R9, UR8, PT ;  /* 0x0000000809007c0c */ /* 0x008fe2000bf24270 */
[----:B------:R-:W-:Y:S01]  /*0b70*/  VIADD R9, R5, 0x1 ;  /* 0x0000000105097836 */ /* 0x000fe20000000000 */
[----:B----4-:R-:W-:-:S09]  /*0b80*/  ISETP.GT.AND P2, PT, R10, UR8, PT ;  /* 0x000000080a007c0c */ /* 0x010fd2000bf44270 */
[----:B------:R-:W-:Y:S01]  /*0b90*/  @!P0 IMAD.MOV R9, RZ, RZ, R5 ;  /* 0x000000ffff098224 */ /* 0x000fe200078e0205 */
[----:B------:R-:W-:-:S03]  /*0ba0*/  IADD3 R8, P0, PT, R8, -0x4, RZ ;  /* 0xfffffffc08087810 */ /* 0x000fc60007f1e0ff */
[----:B------:R-:W-:Y:S01]  /*0bb0*/  VIADD R5, R9, 0x1 ;  /* 0x0000000109057836 */ /* 0x000fe20000000000 */
[----:B------:R-:W-:Y:S01]  /*0bc0*/  IADD3.X R7, PT, PT, R7, -0x1, RZ, P0, !PT ;  /* 0xffffffff07077810 */ /* 0x000fe200007fe4ff */
[----:B------:R-:W-:Y:S01]  /*0bd0*/  @!P1 IMAD.MOV R5, RZ, RZ, R9 ;  /* 0x000000ffff059224 */ /* 0x000fe200078e0209 */
[----:B------:R-:W-:Y:S02]  /*0be0*/  ISETP.NE.U32.AND P0, PT, R8, RZ, PT ;  /* 0x000000ff0800720c */ /* 0x000fe40003f05070 */
[----:B-----5:R-:W-:Y:S01]  /*0bf0*/  ISETP.GT.AND P1, PT, R11, UR8, PT ;  /* 0x000000080b007c0c */ /* 0x020fe2000bf24270 */
[----:B------:R-:W-:Y:S01]  /*0c00*/  VIADD R9, R5, 0x1 ;  /* 0x0000000105097836 */ /* 0x000fe20000000000 */
[----:B------:R-:W-:Y:S01]  /*0c10*/  ISETP.NE.AND.EX P0, PT, R7, RZ, PT, P0 ;  /* 0x000000ff0700720c */ /* 0x000fe20003f05300 */
[----:B------:R-:W-:-:S04]  /*0c20*/  @!P2 IMAD.MOV R9, RZ, RZ, R5 ;  /* 0x000000ffff09a224 */ /* 0x000fc800078e0205 */
[----:B------:R-:W-:-:S06]  /*0c30*/  VIADD R5, R9, 0x1 ;  /* 0x0000000109057836 */ /* 0x000fcc0000000000 */
[----:B------:R-:W-:Y:S02]  /*0c40*/  @!P1 IMAD.MOV R5, RZ, RZ, R9 ;  /* 0x000000ffff059224 */ /* 0x000fe400078e0209 */
[----:B------:R-:W-:Y:S05]  /*0c50*/  @P0 BRA `(.L_x_3) ;  /* 0xfffffffc00a40947 */ /* 0x000fea000383ffff */
.L_x_2:
[----:B------:R-:W-:Y:S05]  /*0c60*/  BSYNC.RECONVERGENT B1 ;  /* 0x0000000000017941 */ /* 0x000fea0003800200 */
.L_x_1:
[----:B------:R-:W-:Y:S05]  /*0c70*/  WARPSYNC.ALL ;  /* 0x0000000000007948 */ /* 0x000fea0003800000 */
[----:B------:R-:W-:Y:S01]  /*0c80*/  ISETP.NE.U32.AND P0, PT, R6, RZ, PT ;  /* 0x000000ff0600720c */ /* 0x000fe20003f05070 */
[----:B------:R-:W0:Y:S01]  /*0c90*/  LDCU UR8, c[0x0][0x380] ;  /* 0x00007000ff0877ac */ /* 0x000e220008000800 */
[----:B------:R-:W-:Y:S02]  /*0ca0*/  BSSY.RECONVERGENT B0, `(.L_x_0) ;  /* 0x0000011000007945 */ /* 0x000fe40003800200 */
[----:B------:R-:W-:-:S13]  /*0cb0*/  ISETP.NE.AND.EX P0, PT, RZ, RZ, PT, P0 ;  /* 0x000000ffff00720c */ /* 0x000fda0003f05300 */
[----:B------:R-:W-:Y:S05]  /*0cc0*/  @!P0 BRA `(.L_x_10) ;  /* 0x0000000000388947 */ /* 0x000fea0003800000 */
[----:B------:R-:W-:-:S05]  /*0cd0*/  IADD3 R7, P0, PT, RZ, -R6, RZ ;  /* 0x80000006ff077210 */ /* 0x000fca0007f1e0ff */
[----:B------:R-:W-:-:S08]  /*0ce0*/  IMAD.X R8, RZ, RZ, -0x1, P0 ;  /* 0xffffffffff087424 */ /* 0x000fd000000e06ff */
.L_x_11:
[----:B------:R1:W0:Y:S01]  /*0cf0*/  LDG.E.U8 R6, desc[UR6][R2.64] ;  /* 0x0000000602067981 */ /* 0x000222000c1e1100 */
[----:B------:R-:W-:-:S05]  /*0d00*/  IADD3 R7, P0, PT, R7, 0x1, RZ ;  /* 0x0000000107077810 */ /* 0x000fca0007f1e0ff */
[----:B------:R-:W-:Y:S01]  /*0d10*/  IMAD.X R8, RZ, RZ, R8, P0 ;  /* 0x000000ffff087224 */ /* 0x000fe200000e0608 */
[----:B------:R-:W-:Y:S02]  /*0d20*/  ISETP.NE.U32.AND P0, PT, R7, RZ, PT ;  /* 0x000000ff0700720c */ /* 0x000fe40003f05070 */
[----:B-1----:R-:W-:Y:S02]  /*0d30*/  IADD3 R2, P2, PT, R2, 0x1, RZ ;  /* 0x0000000102027810 */ /* 0x002fe40007f5e0ff */
[----:B------:R-:W-:-:S03]  /*0d40*/  ISETP.NE.AND.EX P0, PT, R8, RZ, PT, P0 ;  /* 0x000000ff0800720c */ /* 0x000fc60003f05300 */
[----:B------:R-:W-:Y:S01]  /*0d50*/  IMAD.X R3, RZ, RZ, R3, P2 ;  /* 0x000000ffff037224 */ /* 0x000fe200010e0603 */
[----:B0-----:R-:W-:Y:S01]  /*0d60*/  ISETP.GT.AND P1, PT, R6, UR8, PT ;  /* 0x0000000806007c0c */ /* 0x001fe2000bf24270 */
[----:B------:R-:W-:-:S12]  /*0d70*/  VIADD R6, R5, 0x1 ;  /* 0x0000000105067836 */ /* 0x000fd80000000000 */
[----:B------:R-:W-:-:S04]  /*0d80*/  @!P1 IMAD.MOV R6, RZ, RZ, R5 ;  /* 0x000000ffff069224 */ /* 0x000fc800078e0205 */
[----:B------:R-:W-:Y:S01]  /*0d90*/  IMAD.MOV.U32 R5, RZ, RZ, R6 ;  /* 0x000000ffff057224 */ /* 0x000fe200078e0006 */
[----:B------:R-:W-:Y:S06]  /*0da0*/  @P0 BRA `(.L_x_11) ;  /* 0xfffffffc00d00947 */ /* 0x000fec000383ffff */
.L_x_10:
[----:B0-----:R-:W-:Y:S05]  /*0db0*/  BSYNC.RECONVERGENT B0 ;  /* 0x0000000000007941 */ /* 0x001fea0003800200 */
.L_x_0:
[----:B------:R-:W0:Y:S01]  /*0dc0*/  S2UR UR5, SR_CgaCtaId ;  /* 0x00000000000579c3 */ /* 0x000e220000008800 */
[----:B------:R-:W-:Y:S01]  /*0dd0*/  UMOV UR4, 0x400 ;  /* 0x0000040000047882 */ /* 0x000fe20000000000 */
[----:B------:R-:W-:Y:S01]  /*0de0*/  ISETP.NE.AND P0, PT, R4, RZ, PT ;  /* 0x000000ff0400720c */ /* 0x000fe20003f05270 */
[----:B0-----:R-:W-:-:S06]  /*0df0*/  ULEA UR4, UR5, UR4, 0x18 ;  /* 0x0000000405047291 */ /* 0x001fcc000f8ec0ff */
[----:B------:R-:W-:-:S05]  /*0e00*/  LEA R4, R4, UR4, 0x2 ;  /* 0x0000000404047c11 */ /* 0x000fca000f8e10ff */
[----:B------:R0:W-:Y:S01]  /*0e10*/  STS [R4], R5 ;  /* 0x0000000504007388 */ /* 0x0001e20000000800 */
[----:B------:R-:W-:Y:S06]  /*0e20*/  BAR.SYNC.DEFER_BLOCKING 0x0 ;  /* 0x0000000000007b1d */ /* 0x000fec0000010000 */
[----:B------:R-:W-:Y:S05]  /*0e30*/  @P0 EXIT ;  /* 0x000000000000094d */ /* 0x000fea0003800000 */
[----:B------:R-:W1:Y:S01]  /*0e40*/  LDC R20, c[0x0][0x388] ;  /* 0x0000e200ff147b82 */ /* 0x000e620000000800 */
[----:B------:R-:W-:Y:S01]  /*0e50*/  IMAD.MOV.U32 R3, RZ, RZ, RZ ;  /* 0x000000ffff037224 */ /* 0x000fe200078e00ff */
[----:B-1----:R-:W-:-:S13]  /*0e60*/  ISETP.GE.AND P0, PT, R20, 0x1, PT ;  /* 0x000000011400780c */ /* 0x002fda0003f06270 */
[----:B------:R-:W-:Y:S05]  /*0e70*/  @!P0 BRA `(.L_x_12) ;  /* 0x0000000000e08947 */ /* 0x000fea0003800000 */
[C---:B------:R-:W-:Y:S02]  /*0e80*/  ISETP.GE.U32.AND P0, PT, R20.reuse, 0x10, PT ;  /* 0x000000101400780c */ /* 0x040fe40003f06070 */
[----:B------:R-:W-:Y:S02]  /*0e90*/  CS2R R2, SRZ ;  /* 0x0000000000027805 */ /* 0x000fe4000001ff00 */
[----:B------:R-:W-:-:S04]  /*0ea0*/  LOP3.LUT R21, R20, 0xf, RZ, 0xc0, !PT ;  /* 0x0000000f14157812 */ /* 0x000fc800078ec0ff */
[----:B------:R-:W-:-:S05]  /*0eb0*/  ISETP.NE.AND P1, PT, R21, RZ, PT ;  /* 0x000000ff1500720c */ /* 0x000fca0003f25270 */
[----:B------:R-:W-:Y:S08]  /*0ec0*/  @!P0 BRA `(.L_x_13) ;  /* 0x0000000000508947 */ /* 0x000ff00003800000 */
[----:B------:R-:W-:Y:S01]  /*0ed0*/  LOP3.LUT R2, R20, 0x7ffffff0, RZ, 0xc0, !PT ;  /* 0x7ffffff014027812 */ /* 0x000fe200078ec0ff */
[----:B------:R-:W-:Y:S01]  /*0ee0*/  IMAD.MOV.U32 R3, RZ, RZ, RZ ;  /* 0x000000ffff037224 */ /* 0x000fe200078e00ff */
[----:B------:R-:W-:-:S03]  /*0ef0*/  UIADD3 UR5, UPT, UPT, UR4, 0x20, URZ ;  /* 0x0000002004057890 */ /* 0x000fc6000fffe0ff */
[----:B------:R-:W-:-:S09]  /*0f00*/  IMAD.MOV R22, RZ, RZ, -R2 ;  /* 0x000000ffff167224 */ /* 0x000fd200078e0a02 */
.L_x_14:
[----:B0-----:R-:W0:Y:S01]  /*0f10*/  LDS.128 R4, [UR5+-0x20] ;  /* 0xffffe005ff047984 */ /* 0x001e220008000c00 */
[----:B------:R-:W-:-:S03]  /*0f20*/  VIADD R22, R22, 0x10 ;  /* 0x0000001016167836 */ /* 0x000fc60000000000 */
[----:B------:R-:W1:Y:S02]  /*0f30*/  LDS.128 R8, [UR5+-0x10] ;  /* 0xfffff005ff087984 */ /* 0x000e640008000c00 */
[----:B------:R-:W-:Y:S02]  /*0f40*/  ISETP.NE.AND P0, PT, R22, RZ, PT ;  /* 0x000000ff1600720c */ /* 0x000fe40003f05270 */
[----:B------:R-:W2:Y:S04]  /*0f50*/  LDS.128 R12, [UR5] ;  /* 0x00000005ff0c7984 */ /* 0x000ea80008000c00 */
[----:B------:R-:W3:Y:S01]  /*0f60*/  LDS.128 R16, [UR5+0x10] ;  /* 0x00001005ff107984 */ /* 0x000ee20008000c00 */
[----:B------:R-:W-:Y:S01]  /*0f70*/  UIADD3 UR5, UPT, UPT, UR5, 0x40, URZ ;  /* 0x0000004005057890 */ /* 0x000fe2000fffe0ff */
[----:B0-----:R-:W-:-:S04]  /*0f80*/  IADD3 R4, PT, PT, R5, R4, R3 ;  /* 0x0000000405047210 */ /* 0x001fc80007ffe003 */
[----:B------:R-:W-:-:S04]  /*0f90*/  IADD3 R4, PT, PT, R7, R6, R4 ;  /* 0x0000000607047210 */ /* 0x000fc80007ffe004 */
[----:B-1----:R-:W-:-:S04]  /*0fa0*/  IADD3 R4, PT, PT, R9, R8, R4 ;  /* 0x0000000809047210 */ /* 0x002fc80007ffe004 */
[----:B------:R-:W-:-:S04]  /*0fb0*/  IADD3 R4, PT, PT, R11, R10, R4 ;  /* 0x0000000a0b047210 */ /* 0x000fc80007ffe004 */
[----:B--2---:R-:W-:-:S04]  /*0fc0*/  IADD3 R4, PT, PT, R13, R12, R4 ;  /* 0x0000000c0d047210 */ /* 0x004fc80007ffe004 */
[----:B------:R-:W-:-:S04]  /*0fd0*/  IADD3 R4, PT, PT, R15, R14, R4 ;  /* 0x0000000e0f047210 */ /* 0x000fc80007ffe004 */
[----:B---3--:R-:W-:-:S04]  /*0fe0*/  IADD3 R4, PT, PT, R17, R16, R4 ;  /* 0x0000001011047210 */ /* 0x008fc80007ffe004 */
[----:B------:R-:W-:Y:S01]  /*0ff0*/  IADD3 R3, PT, PT, R19, R18, R4 ;  /* 0x0000001213037210 */ /* 0x000fe20007ffe004 */
[----:B------:R-:W-:Y:S06]  /*1000*/  @P0 BRA `(.L_x_14) ;  /* 0xfffffffc00c00947 */ /* 0x000fec000383ffff */
.L_x_13:
[----:B------:R-:W-:Y:S05]  /*1010*/  @!P1 BRA `(.L_x_12) ;  /* 0x0000000000789947 */ /* 0x000fea0003800000 */
[----:B------:R-:W-:Y:S02]  /*1020*/  ISETP.GE.U32.AND P0, PT, R21, 0x8, PT ;  /* 0x000000081500780c */ /* 0x000fe40003f06070 */
[----:B------:R-:W-:-:S04]  /*1030*/  LOP3.LUT R13, R20, 0x7, RZ, 0xc0, !PT ;  /* 0x00000007140d7812 */ /* 0x000fc800078ec0ff */
[----:B------:R-:W-:-:S07]  /*1040*/  ISETP.NE.AND P1, PT, R13, RZ, PT ;  /* 0x000000ff0d00720c */ /* 0x000fce0003f25270 */
[----:B------:R-:W-:Y:S06]  /*1050*/  @!P0 BRA `(.L_x_15) ;  /* 0x0000000000208947 */ /* 0x000fec0003800000 */
[C---:B------:R-:W-:Y:S01]  /*1060*/  LEA R12, R2.reuse, UR4, 0x2 ;  /* 0x00000004020c7c11 */ /* 0x040fe2000f8e10ff */
[----:B------:R-:W-:-:S04]  /*1070*/  VIADD R2, R2, 0x8 ;  /* 0x0000000802027836 */ /* 0x000fc80000000000 */
[----:B0-----:R-:W0:Y:S04]  /*1080*/  LDS.128 R4, [R12] ;  /* 0x000000000c047984 */ /* 0x001e280000000c00 */
[----:B------:R-:W1:Y:S01]  /*1090*/  LDS.128 R8, [R12+0x10] ;  /* 0x000010000c087984 */ /* 0x000e620000000c00 */
[----:B0-----:R-:W-:-:S04]  /*10a0*/  IADD3 R4, PT, PT, R5, R4, R3 ;  /* 0x0000000405047210 */ /* 0x001fc80007ffe003 */
[----:B------:R-:W-:-:S04]  /*10b0*/  IADD3 R4, PT, PT, R7, R6, R4 ;  /* 0x0000000607047210 */ /* 0x000fc80007ffe004 */
[----:B-1----:R-:W-:-:S04]  /*10c0*/  IADD3 R4, PT, PT, R9, R8, R4 ;  /* 0x0000000809047210 */ /* 0x002fc80007ffe004 */
[----:B------:R-:W-:-:S07]  /*10d0*/  IADD3 R3, PT, PT, R11, R10, R4 ;  /* 0x0000000a0b037210 */ /* 0x000fce0007ffe004 */
.L_x_15:
[----:B------:R-:W-:Y:S05]  /*10e0*/  @!P1 BRA `(.L_x_12) ;  /* 0x0000000000449947 */ /* 0x000fea0003800000 */
[----:B------:R-:W-:Y:S02]  /*10f0*/  ISETP.GE.U32.AND P0, PT, R13, 0x4, PT ;  /* 0x000000040d00780c */ /* 0x000fe40003f06070 */
[----:B------:R-:W-:-:S04]  /*1100*/  LOP3.LUT R20, R20, 0x3, RZ, 0xc0, !PT ;  /* 0x0000000314147812 */ /* 0x000fc800078ec0ff */
[----:B------:R-:W-:-:S07]  /*1110*/  ISETP.NE.AND P1, PT, R20, RZ, PT ;  /* 0x000000ff1400720c */ /* 0x000fce0003f25270 */
[C---:B0-----:R-:W-:Y:S01]  /*1120*/  @P0 LEA R4, R2.reuse, UR4, 0x2 ;  /* 0x0000000402040c11 */ /* 0x041fe2000f8e10ff */
[----:B------:R-:W-:-:S05]  /*1130*/  @P0 VIADD R2, R2, 0x4 ;  /* 0x0000000402020836 */ /* 0x000fca0000000000 */
[----:B------:R-:W0:Y:S02]  /*1140*/  @P0 LDS.128 R4, [R4] ;  /* 0x0000000004040984 */ /* 0x000e240000000c00 */
[----:B0-----:R-:W-:-:S04]  /*1150*/  @P0 IADD3 R5, PT, PT, R5, R4, R3 ;  /* 0x0000000405050210 */ /* 0x001fc80007ffe003 */
[----:B------:R-:W-:Y:S01]  /*1160*/  @P0 IADD3 R3, PT, PT, R7, R6, R5 ;  /* 0x0000000607030210 */ /* 0x000fe20007ffe005 */
[----:B------:R-:W-:Y:S06]  /*1170*/  @!P1 BRA `(.L_x_12) ;  /* 0x0000000000209947 */ /* 0x000fec0003800000 */
[----:B------:R-:W-:Y:S01]  /*1180*/  LEA R2, R2, UR4, 0x2 ;  /* 0x0000000402027c11 */ /* 0x000fe2000f8e10ff */
[----:B------:R-:W-:-:S07]  /*1190*/  IMAD.MOV R20, RZ, RZ, -R20 ;  /* 0x000000ffff147224 */ /* 0x000fce00078e0a14 */
.L_x_16:
[----:B------:R0:W1:Y:S01]  /*11a0*/  LDS R4, [R2] ;  /* 0x0000000002047984 */ /* 0x0000620000000800 */
[----:B------:R-:W-:-:S05]  /*11b0*/  VIADD R20, R20, 0x1 ;  /* 0x0000000114147836 */ /* 0x000fca0000000000 */
[----:B------:R-:W-:Y:S01]  /*11c0*/  ISETP.NE.AND P0, PT, R20, RZ, PT ;  /* 0x000000ff1400720c */ /* 0x000fe20003f05270 */
[----:B0-----:R-:W-:Y:S02]  /*11d0*/  VIADD R2, R2, 0x4 ;  /* 0x0000000402027836 */ /* 0x001fe40000000000 */
[----:B-1----:R-:W-:-:S10]  /*11e0*/  IMAD.IADD R3, R4, 0x1, R3 ;  /* 0x0000000104037824 */ /* 0x002fd400078e0203 */
[----:B------:R-:W-:Y:S05]  /*11f0*/  @P0 BRA `(.L_x_16) ;  /* 0xfffffffc00e80947 */ /* 0x000fea000383ffff */
.L_x_12:
[----:B0-----:R-:W0:Y:S02]  /*1200*/  LDC.64 R4, c[0x0][0x398] ;  /* 0x0000e600ff047b82 */ /* 0x001e240000000a00 */
[----:B0-----:R-:W-:-:S05]  /*1210*/  IMAD.WIDE R4, R0, 0x4, R4 ;  /* 0x0000000400047825 */ /* 0x001fca00078e0204 */
[----:B------:R-:W-:Y:S01]  /*1220*/  STG.E desc[UR6][R4.64], R3 ;  /* 0x0000000304007986 */ /* 0x000fe2000c101906 */
[----:B------:R-:W-:Y:S05]  /*1230*/  EXIT ;  /* 0x000000000000794d */ /* 0x000fea0003800000 */
.L_x_17:
[----:B------:R-:W-:-:S00]  /*1240*/  BRA `(.L_x_17) ;  /* 0xfffffffc00fc7947 */ /* 0x000fc0000383ffff */
[----:B------:R-:W-:-:S00]  /*1250*/  NOP ;  /* 0x0000000000007918 */ /* 0x000fc00000000000 */
        /* <DEDUP_REMOVED lines=10> */
.L_x_18:


//--------------------- .nv.shared._Z19ThreadPerRowCounteriiiPPhPi --------------------------
	.section	.nv.shared._Z19ThreadPerRowCounteriiiPPhPi,"aw",@nobits
	.sectionflags	@""
	.align	16
	.zero		1024


//--------------------- .nv.shared.reserved.0     --------------------------
	.section	.nv.shared.reserved.0,"aw",@nobits
	.weak		__nv_reservedSMEM_offset_0_alias
	.size		__nv_reservedSMEM_offset_0_alias, 0, 64
	.other		__nv_reservedSMEM_offset_0_alias,@"STO_CUDA_RESERVED_SHARED STV_DEFAULT"
__nv_reservedSMEM_offset_0_alias:
	.zero		0
	.zero		64


//--------------------- .nv.constant0._Z19ThreadPerRowCounteriiiPPhPi --------------------------
	.section	.nv.constant0._Z19ThreadPerRowCounteriiiPPhPi,"a",@progbits
	.sectionflags	@""
	.align	4
.nv.constant0._Z19ThreadPerRowCounteriiiPPhPi:
	.zero		928


//--------------------- SYMBOLS --------------------------

	.type		.nv.reservedSmem.offset0,@object
	.size		.nv.reservedSmem.offset0,0x4
	.type		.nv.reservedSmem.cap,@object
	.size		.nv.reservedSmem.cap,0x4
